//
// Generated by NVIDIA NVVM Compiler
//
// Compiler Build ID: CL-36424714
// Cuda compilation tools, release 13.0, V13.0.88
// Based on NVVM 20.0.0
//

.version 9.0
.target sm_100
.address_size 64

	// .globl	_Z12do_thermal32ILj0EEvPKffPfS2_S2_S2_S2_iii

.visible .entry _Z12do_thermal32ILj0EEvPKffPfS2_S2_S2_S2_iii(
	.param .u64 .ptr .align 1 _Z12do_thermal32ILj0EEvPKffPfS2_S2_S2_S2_iii_param_0,
	.param .f32 _Z12do_thermal32ILj0EEvPKffPfS2_S2_S2_S2_iii_param_1,
	.param .u64 .ptr .align 1 _Z12do_thermal32ILj0EEvPKffPfS2_S2_S2_S2_iii_param_2,
	.param .u64 .ptr .align 1 _Z12do_thermal32ILj0EEvPKffPfS2_S2_S2_S2_iii_param_3,
	.param .u64 .ptr .align 1 _Z12do_thermal32ILj0EEvPKffPfS2_S2_S2_S2_iii_param_4,
	.param .u64 .ptr .align 1 _Z12do_thermal32ILj0EEvPKffPfS2_S2_S2_S2_iii_param_5,
	.param .u64 .ptr .align 1 _Z12do_thermal32ILj0EEvPKffPfS2_S2_S2_S2_iii_param_6,
	.param .u32 _Z12do_thermal32ILj0EEvPKffPfS2_S2_S2_S2_iii_param_7,
	.param .u32 _Z12do_thermal32ILj0EEvPKffPfS2_S2_S2_S2_iii_param_8,
	.param .u32 _Z12do_thermal32ILj0EEvPKffPfS2_S2_S2_S2_iii_param_9
)
{
	.reg .pred 	%p<5>;
	.reg .b32 	%r<19>;
	.reg .b32 	%f<13>;
	.reg .b64 	%rd<28>;

	ld.param.u64 	%rd4, [_Z12do_thermal32ILj0EEvPKffPfS2_S2_S2_S2_iii_param_0];
	ld.param.f32 	%f2, [_Z12do_thermal32ILj0EEvPKffPfS2_S2_S2_S2_iii_param_1];
	ld.param.u64 	%rd5, [_Z12do_thermal32ILj0EEvPKffPfS2_S2_S2_S2_iii_param_2];
	ld.param.u64 	%rd7, [_Z12do_thermal32ILj0EEvPKffPfS2_S2_S2_S2_iii_param_3];
	ld.param.u64 	%rd8, [_Z12do_thermal32ILj0EEvPKffPfS2_S2_S2_S2_iii_param_4];
	ld.param.u64 	%rd9, [_Z12do_thermal32ILj0EEvPKffPfS2_S2_S2_S2_iii_param_5];
	ld.param.u64 	%rd6, [_Z12do_thermal32ILj0EEvPKffPfS2_S2_S2_S2_iii_param_6];
	ld.param.u32 	%r4, [_Z12do_thermal32ILj0EEvPKffPfS2_S2_S2_S2_iii_param_7];
	ld.param.u32 	%r6, [_Z12do_thermal32ILj0EEvPKffPfS2_S2_S2_S2_iii_param_8];
	ld.param.u32 	%r5, [_Z12do_thermal32ILj0EEvPKffPfS2_S2_S2_S2_iii_param_9];
	cvta.to.global.u64 	%rd1, %rd9;
	cvta.to.global.u64 	%rd2, %rd8;
	cvta.to.global.u64 	%rd3, %rd7;
	mov.u32 	%r8, %ntid.x;
	mov.u32 	%r9, %ctaid.x;
	mov.u32 	%r10, %tid.x;
	mad.lo.s32 	%r1, %r8, %r9, %r10;
	mov.u32 	%r11, %ntid.y;
	mov.u32 	%r12, %ctaid.y;
	mov.u32 	%r13, %tid.y;
	mad.lo.s32 	%r14, %r11, %r12, %r13;
	setp.ge.s32 	%p1, %r1, %r4;
	setp.ge.s32 	%p2, %r14, %r6;
	or.pred  	%p3, %p1, %p2;
	@%p3 bra 	$L__BB0_4;
	cvta.to.global.u64 	%rd10, %rd6;
	mad.lo.s32 	%r15, %r4, %r14, %r1;
	add.s32 	%r3, %r15, %r5;
	mul.wide.s32 	%rd11, %r3, 4;
	add.s64 	%rd12, %rd10, %rd11;
	ld.global.f32 	%f1, [%rd12];
	setp.eq.f32 	%p4, %f1, 0f00000000;
	@%p4 bra 	$L__BB0_3;
	cvta.to.global.u64 	%rd17, %rd4;
	cvta.to.global.u64 	%rd18, %rd5;
	add.s64 	%rd20, %rd18, %rd11;
	ld.global.f32 	%f3, [%rd20];
	mul.f32 	%f4, %f2, %f3;
	div.rn.f32 	%f5, %f4, %f1;
	sqrt.rn.f32 	%f6, %f5;
	mul.lo.s32 	%r17, %r3, 6;
	mul.wide.u32 	%rd21, %r17, 4;
	add.s64 	%rd22, %rd17, %rd21;
	ld.global.f32 	%f7, [%rd22];
	mul.f32 	%f8, %f6, %f7;
	add.s64 	%rd23, %rd3, %rd11;
	st.global.f32 	[%rd23], %f8;
	ld.global.f32 	%f9, [%rd22+4];
	mul.f32 	%f10, %f6, %f9;
	add.s64 	%rd24, %rd2, %rd11;
	st.global.f32 	[%rd24], %f10;
	add.s32 	%r18, %r17, 2;
	mul.wide.u32 	%rd25, %r18, 4;
	add.s64 	%rd26, %rd17, %rd25;
	ld.global.f32 	%f11, [%rd26];
	mul.f32 	%f12, %f6, %f11;
	add.s64 	%rd27, %rd1, %rd11;
	st.global.f32 	[%rd27], %f12;
	bra.uni 	$L__BB0_4;
$L__BB0_3:
	add.s64 	%rd14, %rd3, %rd11;
	mov.b32 	%r16, 0;
	st.global.u32 	[%rd14], %r16;
	add.s64 	%rd15, %rd2, %rd11;
	st.global.u32 	[%rd15], %r16;
	add.s64 	%rd16, %rd1, %rd11;
	st.global.u32 	[%rd16], %r16;
$L__BB0_4:
	ret;

}
	// .globl	_Z12do_thermal32ILj1EEvPKffPfS2_S2_S2_S2_iii
.visible .entry _Z12do_thermal32ILj1EEvPKffPfS2_S2_S2_S2_iii(
	.param .u64 .ptr .align 1 _Z12do_thermal32ILj1EEvPKffPfS2_S2_S2_S2_iii_param_0,
	.param .f32 _Z12do_thermal32ILj1EEvPKffPfS2_S2_S2_S2_iii_param_1,
	.param .u64 .ptr .align 1 _Z12do_thermal32ILj1EEvPKffPfS2_S2_S2_S2_iii_param_2,
	.param .u64 .ptr .align 1 _Z12do_thermal32ILj1EEvPKffPfS2_S2_S2_S2_iii_param_3,
	.param .u64 .ptr .align 1 _Z12do_thermal32ILj1EEvPKffPfS2_S2_S2_S2_iii_param_4,
	.param .u64 .ptr .align 1 _Z12do_thermal32ILj1EEvPKffPfS2_S2_S2_S2_iii_param_5,
	.param .u64 .ptr .align 1 _Z12do_thermal32ILj1EEvPKffPfS2_S2_S2_S2_iii_param_6,
	.param .u32 _Z12do_thermal32ILj1EEvPKffPfS2_S2_S2_S2_iii_param_7,
	.param .u32 _Z12do_thermal32ILj1EEvPKffPfS2_S2_S2_S2_iii_param_8,
	.param .u32 _Z12do_thermal32ILj1EEvPKffPfS2_S2_S2_S2_iii_param_9
)
{
	.reg .pred 	%p<5>;
	.reg .b32 	%r<20>;
	.reg .b32 	%f<13>;
	.reg .b64 	%rd<28>;

	ld.param.u64 	%rd4, [_Z12do_thermal32ILj1EEvPKffPfS2_S2_S2_S2_iii_param_0];
	ld.param.f32 	%f2, [_Z12do_thermal32ILj1EEvPKffPfS2_S2_S2_S2_iii_param_1];
	ld.param.u64 	%rd5, [_Z12do_thermal32ILj1EEvPKffPfS2_S2_S2_S2_iii_param_2];
	ld.param.u64 	%rd7, [_Z12do_thermal32ILj1EEvPKffPfS2_S2_S2_S2_iii_param_3];
	ld.param.u64 	%rd8, [_Z12do_thermal32ILj1EEvPKffPfS2_S2_S2_S2_iii_param_4];
	ld.param.u64 	%rd9, [_Z12do_thermal32ILj1EEvPKffPfS2_S2_S2_S2_iii_param_5];
	ld.param.u64 	%rd6, [_Z12do_thermal32ILj1EEvPKffPfS2_S2_S2_S2_iii_param_6];
	ld.param.u32 	%r4, [_Z12do_thermal32ILj1EEvPKffPfS2_S2_S2_S2_iii_param_7];
	ld.param.u32 	%r6, [_Z12do_thermal32ILj1EEvPKffPfS2_S2_S2_S2_iii_param_8];
	ld.param.u32 	%r5, [_Z12do_thermal32ILj1EEvPKffPfS2_S2_S2_S2_iii_param_9];
	cvta.to.global.u64 	%rd1, %rd9;
	cvta.to.global.u64 	%rd2, %rd8;
	cvta.to.global.u64 	%rd3, %rd7;
	mov.u32 	%r8, %ntid.x;
	mov.u32 	%r9, %ctaid.x;
	mov.u32 	%r10, %tid.x;
	mad.lo.s32 	%r1, %r8, %r9, %r10;
	mov.u32 	%r11, %ntid.y;
	mov.u32 	%r12, %ctaid.y;
	mov.u32 	%r13, %tid.y;
	mad.lo.s32 	%r14, %r11, %r12, %r13;
	setp.ge.s32 	%p1, %r1, %r4;
	setp.ge.s32 	%p2, %r14, %r6;
	or.pred  	%p3, %p1, %p2;
	@%p3 bra 	$L__BB1_4;
	cvta.to.global.u64 	%rd10, %rd6;
	mad.lo.s32 	%r15, %r4, %r14, %r1;
	add.s32 	%r3, %r15, %r5;
	mul.wide.s32 	%rd11, %r3, 4;
	add.s64 	%rd12, %rd10, %rd11;
	ld.global.f32 	%f1, [%rd12];
	setp.eq.f32 	%p4, %f1, 0f00000000;
	@%p4 bra 	$L__BB1_3;
	cvta.to.global.u64 	%rd17, %rd4;
	cvta.to.global.u64 	%rd18, %rd5;
	add.s64 	%rd20, %rd18, %rd11;
	ld.global.f32 	%f3, [%rd20];
	mul.f32 	%f4, %f2, %f3;
	div.rn.f32 	%f5, %f4, %f1;
	sqrt.rn.f32 	%f6, %f5;
	mul.lo.s32 	%r17, %r3, 6;
	add.s32 	%r18, %r17, 3;
	mul.wide.u32 	%rd21, %r18, 4;
	add.s64 	%rd22, %rd17, %rd21;
	ld.global.f32 	%f7, [%rd22];
	mul.f32 	%f8, %f6, %f7;
	add.s64 	%rd23, %rd3, %rd11;
	st.global.f32 	[%rd23], %f8;
	add.s32 	%r19, %r17, 4;
	mul.wide.u32 	%rd24, %r19, 4;
	add.s64 	%rd25, %rd17, %rd24;
	ld.global.f32 	%f9, [%rd25];
	mul.f32 	%f10, %f6, %f9;
	add.s64 	%rd26, %rd2, %rd11;
	st.global.f32 	[%rd26], %f10;
	ld.global.f32 	%f11, [%rd25+4];
	mul.f32 	%f12, %f6, %f11;
	add.s64 	%rd27, %rd1, %rd11;
	st.global.f32 	[%rd27], %f12;
	bra.uni 	$L__BB1_4;
$L__BB1_3:
	add.s64 	%rd14, %rd3, %rd11;
	mov.b32 	%r16, 0;
	st.global.u32 	[%rd14], %r16;
	add.s64 	%rd15, %rd2, %rd11;
	st.global.u32 	[%rd15], %r16;
	add.s64 	%rd16, %rd1, %rd11;
	st.global.u32 	[%rd16], %r16;
$L__BB1_4:
	ret;

}


// ===== COMPILED SASS (sm_100) =====

	.target	sm_100

	.elftype	@"ET_EXEC"


//--------------------- .note.nv.tkinfo           --------------------------
	.section	.note.nv.tkinfo,"",@"SHT_NOTE"
	.sectionflags	@"SHF_NOTE_NV_TKINFO"
	.tkinfo
        /*0018*/ 	.word	0x00000002
        /*0030*/ 	.string	""
        /*0030*/ 	.string	"ptxas"
        /*0030*/ 	.string	"Cuda compilation tools, release 13.0, V13.0.88"
        /*0030*/ 	.string	"Build cuda_13.0.r13.0/compiler.36424714_0"
        /*0030*/ 	.string	"-arch sm_100 -m 64 "



//--------------------- .note.nv.cuinfo           --------------------------
	.section	.note.nv.cuinfo,"",@"SHT_NOTE"
	.sectionflags	@"SHF_NOTE_NV_CUINFO"
        /*0018*/ 	.short	0x0002
        /*001a*/ 	.short	0x0064
        /*001c*/ 	.short	0x0082
	.zero		2


//--------------------- .nv.info                  --------------------------
	.section	.nv.info,"",@"SHT_CUDA_INFO"
	.align	4


	//----- nvinfo : EIATTR_REGCOUNT
	.align		4
        /*0000*/ 	.byte	0x04, 0x2f
        /*0002*/ 	.short	(.L_1 - .L_0)
	.align		4
.L_0:
        /*0004*/ 	.word	index@(_Z12do_thermal32ILj0EEvPKffPfS2_S2_S2_S2_iii)
        /*0008*/ 	.word	0x00000014


	//----- nvinfo : EIATTR_FRAME_SIZE
	.align		4
.L_1:
        /*000c*/ 	.byte	0x04, 0x11
        /*000e*/ 	.short	(.L_3 - .L_2)
	.align		4
.L_2:
        /*0010*/ 	.word	index@($__internal_3_$__cuda_sm3x_div_rn_noftz_f32_slowpath)
        /*0014*/ 	.word	0x00000000


	//----- nvinfo : EIATTR_FRAME_SIZE
	.align		4
.L_3:
        /*0018*/ 	.byte	0x04, 0x11
        /*001a*/ 	.short	(.L_5 - .L_4)
	.align		4
.L_4:
        /*001c*/ 	.word	index@($__internal_2_$__cuda_sm20_sqrt_rn_f32_slowpath)
        /*0020*/ 	.word	0x00000000


	//----- nvinfo : EIATTR_FRAME_SIZE
	.align		4
.L_5:
        /*0024*/ 	.byte	0x04, 0x11
        /*0026*/ 	.short	(.L_7 - .L_6)
	.align		4
.L_6:
        /*0028*/ 	.word	index@(_Z12do_thermal32ILj0EEvPKffPfS2_S2_S2_S2_iii)
        /*002c*/ 	.word	0x00000000


	//----- nvinfo : EIATTR_REGCOUNT
	.align		4
.L_7:
        /*0030*/ 	.byte	0x04, 0x2f
        /*0032*/ 	.short	(.L_9 - .L_8)
	.align		4
.L_8:
        /*0034*/ 	.word	index@(_Z12do_thermal32ILj1EEvPKffPfS2_S2_S2_S2_iii)
        /*0038*/ 	.word	0x00000014


	//----- nvinfo : EIATTR_FRAME_SIZE
	.align		4
.L_9:
        /*003c*/ 	.byte	0x04, 0x11
        /*003e*/ 	.short	(.L_11 - .L_10)
	.align		4
.L_10:
        /*0040*/ 	.word	index@($__internal_1_$__cuda_sm3x_div_rn_noftz_f32_slowpath)
        /*0044*/ 	.word	0x00000000


	//----- nvinfo : EIATTR_FRAME_SIZE
	.align		4
.L_11:
        /*0048*/ 	.byte	0x04, 0x11
        /*004a*/ 	.short	(.L_13 - .L_12)
	.align		4
.L_12:
        /*004c*/ 	.word	index@($__internal_0_$__cuda_sm20_sqrt_rn_f32_slowpath)
        /*0050*/ 	.word	0x00000000


	//----- nvinfo : EIATTR_FRAME_SIZE
	.align		4
.L_13:
        /*0054*/ 	.byte	0x04, 0x11
        /*0056*/ 	.short	(.L_15 - .L_14)
	.align		4
.L_14:
        /*0058*/ 	.word	index@(_Z12do_thermal32ILj1EEvPKffPfS2_S2_S2_S2_iii)
        /*005c*/ 	.word	0x00000000


	//----- nvinfo : EIATTR_MIN_STACK_SIZE
	.align		4
.L_15:
        /*0060*/ 	.byte	0x04, 0x12
        /*0062*/ 	.short	(.L_17 - .L_16)
	.align		4
.L_16:
        /*0064*/ 	.word	index@(_Z12do_thermal32ILj1EEvPKffPfS2_S2_S2_S2_iii)
        /*0068*/ 	.word	0x00000000


	//----- nvinfo : EIATTR_MIN_STACK_SIZE
	.align		4
.L_17:
        /*006c*/ 	.byte	0x04, 0x12
        /*006e*/ 	.short	(.L_19 - .L_18)
	.align		4
.L_18:
        /*0070*/ 	.word	index@(_Z12do_thermal32ILj0EEvPKffPfS2_S2_S2_S2_iii)
        /*0074*/ 	.word	0x00000000
.L_19:


//--------------------- .nv.compat                --------------------------
	.section	.nv.compat,"",@"SHT_CUDA_COMPAT_INFO"
	.align	4
        /*0000*/ 	.byte	0x02, 0x09, 0x00, 0x00, 0x02, 0x02, 0x01, 0x00, 0x02, 0x05, 0x05, 0x00, 0x03, 0x07, 0x01, 0x01
        /*0010*/ 	.byte	0x02, 0x03, 0x00, 0x00, 0x02, 0x06, 0x01, 0x00, 0x04, 0x0b, 0x08, 0x00, 0x01, 0x00, 0x00, 0x00
        /*0020*/ 	.byte	0x00, 0x00, 0x00, 0x00


//--------------------- .nv.info._Z12do_thermal32ILj1EEvPKffPfS2_S2_S2_S2_iii --------------------------
	.section	.nv.info._Z12do_thermal32ILj1EEvPKffPfS2_S2_S2_S2_iii,"",@"SHT_CUDA_INFO"
	.sectionflags	@""
	.align	4


	//----- nvinfo : EIATTR_CUDA_API_VERSION
	.align		4
        /*0000*/ 	.byte	0x04, 0x37
        /*0002*/ 	.short	(.L_21 - .L_20)
.L_20:
        /*0004*/ 	.word	0x00000082


	//----- nvinfo : EIATTR_KPARAM_INFO
	.align		4
.L_21:
        /*0008*/ 	.byte	0x04, 0x17
        /*000a*/ 	.short	(.L_23 - .L_22)
.L_22:
        /*000c*/ 	.word	0x00000000
        /*0010*/ 	.short	0x0009
        /*0012*/ 	.short	0x0040
        /*0014*/ 	.byte	0x00, 0xf0, 0x11, 0x00


	//----- nvinfo : EIATTR_KPARAM_INFO
	.align		4
.L_23:
        /*0018*/ 	.byte	0x04, 0x17
        /*001a*/ 	.short	(.L_25 - .L_24)
.L_24:
        /*001c*/ 	.word	0x00000000
        /*0020*/ 	.short	0x0008
        /*0022*/ 	.short	0x003c
        /*0024*/ 	.byte	0x00, 0xf0, 0x11, 0x00


	//----- nvinfo : EIATTR_KPARAM_INFO
	.align		4
.L_25:
        /*0028*/ 	.byte	0x04, 0x17
        /*002a*/ 	.short	(.L_27 - .L_26)
.L_26:
        /*002c*/ 	.word	0x00000000
        /*0030*/ 	.short	0x0007
        /*0032*/ 	.short	0x0038
        /*0034*/ 	.byte	0x00, 0xf0, 0x11, 0x00


	//----- nvinfo : EIATTR_KPARAM_INFO
	.align		4
.L_27:
        /*0038*/ 	.byte	0x04, 0x17
        /*003a*/ 	.short	(.L_29 - .L_28)
.L_28:
        /*003c*/ 	.word	0x00000000
        /*0040*/ 	.short	0x0006
        /*0042*/ 	.short	0x0030
        /*0044*/ 	.byte	0x00, 0xf5, 0x21, 0x00


	//----- nvinfo : EIATTR_KPARAM_INFO
	.align		4
.L_29:
        /*0048*/ 	.byte	0x04, 0x17
        /*004a*/ 	.short	(.L_31 - .L_30)
.L_30:
        /*004c*/ 	.word	0x00000000
        /*0050*/ 	.short	0x0005
        /*0052*/ 	.short	0x0028
        /*0054*/ 	.byte	0x00, 0xf5, 0x21, 0x00


	//----- nvinfo : EIATTR_KPARAM_INFO
	.align		4
.L_31:
        /*0058*/ 	.byte	0x04, 0x17
        /*005a*/ 	.short	(.L_33 - .L_32)
.L_32:
        /*005c*/ 	.word	0x00000000
        /*0060*/ 	.short	0x0004
        /*0062*/ 	.short	0x0020
        /*0064*/ 	.byte	0x00, 0xf5, 0x21, 0x00


	//----- nvinfo : EIATTR_KPARAM_INFO
	.align		4
.L_33:
        /*0068*/ 	.byte	0x04, 0x17
        /*006a*/ 	.short	(.L_35 - .L_34)
.L_34:
        /*006c*/ 	.word	0x00000000
        /*0070*/ 	.short	0x0003
        /*0072*/ 	.short	0x0018
        /*0074*/ 	.byte	0x00, 0xf5, 0x21, 0x00


	//----- nvinfo : EIATTR_KPARAM_INFO
	.align		4
.L_35:
        /*0078*/ 	.byte	0x04, 0x17
        /*007a*/ 	.short	(.L_37 - .L_36)
.L_36:
        /*007c*/ 	.word	0x00000000
        /*0080*/ 	.short	0x0002
        /*0082*/ 	.short	0x0010
        /*0084*/ 	.byte	0x00, 0xf5, 0x21, 0x00


	//----- nvinfo : EIATTR_KPARAM_INFO
	.align		4
.L_37:
        /*0088*/ 	.byte	0x04, 0x17
        /*008a*/ 	.short	(.L_39 - .L_38)
.L_38:
        /*008c*/ 	.word	0x00000000
        /*0090*/ 	.short	0x0001
        /*0092*/ 	.short	0x0008
        /*0094*/ 	.byte	0x00, 0xf0, 0x11, 0x00


	//----- nvinfo : EIATTR_KPARAM_INFO
	.align		4
.L_39:
        /*0098*/ 	.byte	0x04, 0x17
        /*009a*/ 	.short	(.L_41 - .L_40)
.L_40:
        /*009c*/ 	.word	0x00000000
        /*00a0*/ 	.short	0x0000
        /*00a2*/ 	.short	0x0000
        /*00a4*/ 	.byte	0x00, 0xf5, 0x21, 0x00


	//----- nvinfo : EIATTR_SPARSE_MMA_MASK
	.align		4
.L_41:
        /*00a8*/ 	.byte	0x03, 0x50
        /*00aa*/ 	.short	0x0000


	//----- nvinfo : EIATTR_MAXREG_COUNT
	.align		4
        /*00ac*/ 	.byte	0x03, 0x1b
        /*00ae*/ 	.short	0x00ff


	//----- nvinfo : EIATTR_MERCURY_ISA_VERSION
	.align		4
        /*00b0*/ 	.byte	0x03, 0x5f
        /*00b2*/ 	.short	0x0101


	//----- nvinfo : EIATTR_VRC_CTA_INIT_COUNT
	.align		4
        /*00b4*/ 	.byte	0x02, 0x4a
	.zero		1
	.zero		1


	//----- nvinfo : EIATTR_EXIT_INSTR_OFFSETS
	.align		4
        /*00b8*/ 	.byte	0x04, 0x1c
        /*00ba*/ 	.short	(.L_43 - .L_42)


	//   ....[0]....
.L_42:
        /*00bc*/ 	.word	0x000000c0


	//   ....[1]....
        /*00c0*/ 	.word	0x000004c0


	//   ....[2]....
        /*00c4*/ 	.word	0x00000560


	//----- nvinfo : EIATTR_CRS_STACK_SIZE
	.align		4
.L_43:
        /*00c8*/ 	.byte	0x04, 0x1e
        /*00ca*/ 	.short	(.L_45 - .L_44)
.L_44:
        /*00cc*/ 	.word	0x00000000


	//----- nvinfo : EIATTR_CBANK_PARAM_SIZE
	.align		4
.L_45:
        /*00d0*/ 	.byte	0x03, 0x19
        /*00d2*/ 	.short	0x0044


	//----- nvinfo : EIATTR_PARAM_CBANK
	.align		4
        /*00d4*/ 	.byte	0x04, 0x0a
        /*00d6*/ 	.short	(.L_47 - .L_46)
	.align		4
.L_46:
        /*00d8*/ 	.word	index@(.nv.constant0._Z12do_thermal32ILj1EEvPKffPfS2_S2_S2_S2_iii)
        /*00dc*/ 	.short	0x0380
        /*00de*/ 	.short	0x0044


	//----- nvinfo : EIATTR_SW_WAR
	.align		4
.L_47:
        /*00e0*/ 	.byte	0x04, 0x36
        /*00e2*/ 	.short	(.L_49 - .L_48)
.L_48:
        /*00e4*/ 	.word	0x00000008
.L_49:


//--------------------- .nv.info._Z12do_thermal32ILj0EEvPKffPfS2_S2_S2_S2_iii --------------------------
	.section	.nv.info._Z12do_thermal32ILj0EEvPKffPfS2_S2_S2_S2_iii,"",@"SHT_CUDA_INFO"
	.sectionflags	@""
	.align	4


	//----- nvinfo : EIATTR_CUDA_API_VERSION
	.align		4
        /*0000*/ 	.byte	0x04, 0x37
        /*0002*/ 	.short	(.L_51 - .L_50)
.L_50:
        /*0004*/ 	.word	0x00000082


	//----- nvinfo : EIATTR_KPARAM_INFO
	.align		4
.L_51:
        /*0008*/ 	.byte	0x04, 0x17
        /*000a*/ 	.short	(.L_53 - .L_52)
.L_52:
        /*000c*/ 	.word	0x00000000
        /*0010*/ 	.short	0x0009
        /*0012*/ 	.short	0x0040
        /*0014*/ 	.byte	0x00, 0xf0, 0x11, 0x00


	//----- nvinfo : EIATTR_KPARAM_INFO
	.align		4
.L_53:
        /*0018*/ 	.byte	0x04, 0x17
        /*001a*/ 	.short	(.L_55 - .L_54)
.L_54:
        /*001c*/ 	.word	0x00000000
        /*0020*/ 	.short	0x0008
        /*0022*/ 	.short	0x003c
        /*0024*/ 	.byte	0x00, 0xf0, 0x11, 0x00


	//----- nvinfo : EIATTR_KPARAM_INFO
	.align		4
.L_55:
        /*0028*/ 	.byte	0x04, 0x17
        /*002a*/ 	.short	(.L_57 - .L_56)
.L_56:
        /*002c*/ 	.word	0x00000000
        /*0030*/ 	.short	0x0007
        /*0032*/ 	.short	0x0038
        /*0034*/ 	.byte	0x00, 0xf0, 0x11, 0x00


	//----- nvinfo : EIATTR_KPARAM_INFO
	.align		4
.L_57:
        /*0038*/ 	.byte	0x04, 0x17
        /*003a*/ 	.short	(.L_59 - .L_58)
.L_58:
        /*003c*/ 	.word	0x00000000
        /*0040*/ 	.short	0x0006
        /*0042*/ 	.short	0x0030
        /*0044*/ 	.byte	0x00, 0xf5, 0x21, 0x00


	//----- nvinfo : EIATTR_KPARAM_INFO
	.align		4
.L_59:
        /*0048*/ 	.byte	0x04, 0x17
        /*004a*/ 	.short	(.L_61 - .L_60)
.L_60:
        /*004c*/ 	.word	0x00000000
        /*0050*/ 	.short	0x0005
        /*0052*/ 	.short	0x0028
        /*0054*/ 	.byte	0x00, 0xf5, 0x21, 0x00


	//----- nvinfo : EIATTR_KPARAM_INFO
	.align		4
.L_61:
        /*0058*/ 	.byte	0x04, 0x17
        /*005a*/ 	.short	(.L_63 - .L_62)
.L_62:
        /*005c*/ 	.word	0x00000000
        /*0060*/ 	.short	0x0004
        /*0062*/ 	.short	0x0020
        /*0064*/ 	.byte	0x00, 0xf5, 0x21, 0x00


	//----- nvinfo : EIATTR_KPARAM_INFO
	.align		4
.L_63:
        /*0068*/ 	.byte	0x04, 0x17
        /*006a*/ 	.short	(.L_65 - .L_64)
.L_64:
        /*006c*/ 	.word	0x00000000
        /*0070*/ 	.short	0x0003
        /*0072*/ 	.short	0x0018
        /*0074*/ 	.byte	0x00, 0xf5, 0x21, 0x00


	//----- nvinfo : EIATTR_KPARAM_INFO
	.align		4
.L_65:
        /*0078*/ 	.byte	0x04, 0x17
        /*007a*/ 	.short	(.L_67 - .L_66)
.L_66:
        /*007c*/ 	.word	0x00000000
        /*0080*/ 	.short	0x0002
        /*0082*/ 	.short	0x0010
        /*0084*/ 	.byte	0x00, 0xf5, 0x21, 0x00


	//----- nvinfo : EIATTR_KPARAM_INFO
	.align		4
.L_67:
        /*0088*/ 	.byte	0x04, 0x17
        /*008a*/ 	.short	(.L_69 - .L_68)
.L_68:
        /*008c*/ 	.word	0x00000000
        /*0090*/ 	.short	0x0001
        /*0092*/ 	.short	0x0008
        /*0094*/ 	.byte	0x00, 0xf0, 0x11, 0x00


	//----- nvinfo : EIATTR_KPARAM_INFO
	.align		4
.L_69:
        /*0098*/ 	.byte	0x04, 0x17
        /*009a*/ 	.short	(.L_71 - .L_70)
.L_70:
        /*009c*/ 	.word	0x00000000
        /*00a0*/ 	.short	0x0000
        /*00a2*/ 	.short	0x0000
        /*00a4*/ 	.byte	0x00, 0xf5, 0x21, 0x00


	//----- nvinfo : EIATTR_SPARSE_MMA_MASK
	.align		4
.L_71:
        /*00a8*/ 	.byte	0x03, 0x50
        /*00aa*/ 	.short	0x0000


	//----- nvinfo : EIATTR_MAXREG_COUNT
	.align		4
        /*00ac*/ 	.byte	0x03, 0x1b
        /*00ae*/ 	.short	0x00ff


	//----- nvinfo : EIATTR_MERCURY_ISA_VERSION
	.align		4
        /*00b0*/ 	.byte	0x03, 0x5f
        /*00b2*/ 	.short	0x0101


	//----- nvinfo : EIATTR_VRC_CTA_INIT_COUNT
	.align		4
        /*00b4*/ 	.byte	0x02, 0x4a
	.zero		1
	.zero		1


	//----- nvinfo : EIATTR_EXIT_INSTR_OFFSETS
	.align		4
        /*00b8*/ 	.byte	0x04, 0x1c
        /*00ba*/ 	.short	(.L_73 - .L_72)


	//   ....[0]....
.L_72:
        /*00bc*/ 	.word	0x000000c0


	//   ....[1]....
        /*00c0*/ 	.word	0x000004b0


	//   ....[2]....
        /*00c4*/ 	.word	0x00000550


	//----- nvinfo : EIATTR_CRS_STACK_SIZE
	.align		4
.L_73:
        /*00c8*/ 	.byte	0x04, 0x1e
        /*00ca*/ 	.short	(.L_75 - .L_74)
.L_74:
        /*00cc*/ 	.word	0x00000000


	//----- nvinfo : EIATTR_CBANK_PARAM_SIZE
	.align		4
.L_75:
        /*00d0*/ 	.byte	0x03, 0x19
        /*00d2*/ 	.short	0x0044


	//----- nvinfo : EIATTR_PARAM_CBANK
	.align		4
        /*00d4*/ 	.byte	0x04, 0x0a
        /*00d6*/ 	.short	(.L_77 - .L_76)
	.align		4
.L_76:
        /*00d8*/ 	.word	index@(.nv.constant0._Z12do_thermal32ILj0EEvPKffPfS2_S2_S2_S2_iii)
        /*00dc*/ 	.short	0x0380
        /*00de*/ 	.short	0x0044


	//----- nvinfo : EIATTR_SW_WAR
	.align		4
.L_77:
        /*00e0*/ 	.byte	0x04, 0x36
        /*00e2*/ 	.short	(.L_79 - .L_78)
.L_78:
        /*00e4*/ 	.word	0x00000008
.L_79:


//--------------------- .nv.callgraph             --------------------------
	.section	.nv.callgraph,"",@"SHT_CUDA_CALLGRAPH"
	.align	4
	.sectionentsize	8
	.align		4
        /*0000*/ 	.word	0x00000000
	.align		4
        /*0004*/ 	.word	0xffffffff
	.align		4
        /*0008*/ 	.word	0x00000000
	.align		4
        /*000c*/ 	.word	0xfffffffe
	.align		4
        /*0010*/ 	.word	0x00000000
	.align		4
        /*0014*/ 	.word	0xfffffffd
	.align		4
        /*0018*/ 	.word	0x00000000
	.align		4
        /*001c*/ 	.word	0xfffffffc


//--------------------- .text._Z12do_thermal32ILj1EEvPKffPfS2_S2_S2_S2_iii --------------------------
	.section	.text._Z12do_thermal32ILj1EEvPKffPfS2_S2_S2_S2_iii,"ax",@progbits
	.align	128
        .global         _Z12do_thermal32ILj1EEvPKffPfS2_S2_S2_S2_iii
        .type           _Z12do_thermal32ILj1EEvPKffPfS2_S2_S2_S2_iii,@function
        .size           _Z12do_thermal32ILj1EEvPKffPfS2_S2_S2_S2_iii,(.L_x_39 - _Z12do_thermal32ILj1EEvPKffPfS2_S2_S2_S2_iii)
        .other          _Z12do_thermal32ILj1EEvPKffPfS2_S2_S2_S2_iii,@"STO_CUDA_ENTRY STV_DEFAULT"
_Z12do_thermal32ILj1EEvPKffPfS2_S2_S2_S2_iii:
.text._Z12do_thermal32ILj1EEvPKffPfS2_S2_S2_S2_iii:
[----:B------:R-:W-:Y:S01]  /*0000*/  LDC R1, c[0x0][0x37c] ;  /* 0x0000df00ff017b82 */ /* 0x000fe20000000800 */
[----:B------:R-:W0:Y:S01]  /*0010*/  S2R R3, SR_CTAID.Y ;  /* 0x0000000000037919 */ /* 0x000e220000002600 */
[----:B------:R-:W1:Y:S01]  /*0020*/  LDCU UR4, c[0x0][0x360] ;  /* 0x00006c00ff0477ac */ /* 0x000e620008000800 */
[----:B------:R-:W0:Y:S01]  /*0030*/  S2R R2, SR_TID.Y ;  /* 0x0000000000027919 */ /* 0x000e220000002200 */
[----:B------:R-:W0:Y:S01]  /*0040*/  LDCU UR5, c[0x0][0x364] ;  /* 0x00006c80ff0577ac */ /* 0x000e220008000800 */
[----:B------:R-:W1:Y:S01]  /*0050*/  S2R R0, SR_CTAID.X ;  /* 0x0000000000007919 */ /* 0x000e620000002500 */
[----:B------:R-:W2:Y:S01]  /*0060*/  LDCU.64 UR6, c[0x0][0x3b8] ;  /* 0x00007700ff0677ac */ /* 0x000ea20008000a00 */
[----:B------:R-:W1:Y:S01]  /*0070*/  S2R R5, SR_TID.X ;  /* 0x0000000000057919 */ /* 0x000e620000002100 */
[----:B0-----:R-:W-:-:S05]  /*0080*/  IMAD R3, R3, UR5, R2 ;  /* 0x0000000503037c24 */ /* 0x001fca000f8e0202 */
[----:B--2---:R-:W-:Y:S01]  /*0090*/  ISETP.GE.AND P0, PT, R3, UR7, PT ;  /* 0x0000000703007c0c */ /* 0x004fe2000bf06270 */
[----:B-1----:R-:W-:-:S05]  /*00a0*/  IMAD R0, R0, UR4, R5 ;  /* 0x0000000400007c24 */ /* 0x002fca000f8e0205 */
[----:B------:R-:W-:-:S13]  /*00b0*/  ISETP.GE.OR P0, PT, R0, UR6, P0 ;  /* 0x0000000600007c0c */ /* 0x000fda0008706670 */
[----:B------:R-:W-:Y:S05]  /*00c0*/  @P0 EXIT ;  /* 0x000000000000094d */ /* 0x000fea0003800000 */
[----:B------:R-:W0:Y:S01]  /*00d0*/  LDC.64 R4, c[0x0][0x3b0] ;  /* 0x0000ec00ff047b82 */ /* 0x000e220000000a00 */
[----:B------:R-:W1:Y:S01]  /*00e0*/  LDCU UR7, c[0x0][0x3c0] ;  /* 0x00007800ff0777ac */ /* 0x000e620008000800 */
[----:B------:R-:W-:Y:S01]  /*00f0*/  IMAD R2, R3, UR6, R0 ;  /* 0x0000000603027c24 */ /* 0x000fe2000f8e0200 */
[----:B------:R-:W2:Y:S03]  /*0100*/  LDCU.64 UR4, c[0x0][0x358] ;  /* 0x00006b00ff0477ac */ /* 0x000ea60008000a00 */
[----:B-1----:R-:W-:-:S04]  /*0110*/  VIADD R2, R2, UR7 ;  /* 0x0000000702027c36 */ /* 0x002fc80008000000 */
[----:B0-----:R-:W-:-:S05]  /*0120*/  IMAD.WIDE R4, R2, 0x4, R4 ;  /* 0x0000000402047825 */ /* 0x001fca00078e0204 */
[----:B--2---:R-:W2:Y:S02]  /*0130*/  LDG.E R3, desc[UR4][R4.64] ;  /* 0x0000000404037981 */ /* 0x004ea4000c1e1900 */
[----:B--2---:R-:W-:-:S13]  /*0140*/  FSETP.NEU.AND P0, PT, R3, RZ, PT ;  /* 0x000000ff0300720b */ /* 0x004fda0003f0d000 */
[----:B------:R-:W-:Y:S05]  /*0150*/  @!P0 BRA `(.L_x_0) ;  /* 0x0000000000dc8947 */ /* 0x000fea0003800000 */
[----:B------:R-:W0:Y:S01]  /*0160*/  LDC.64 R4, c[0x0][0x390] ;  /* 0x0000e400ff047b82 */ /* 0x000e220000000a00 */
[----:B------:R-:W1:Y:S01]  /*0170*/  LDCU UR6, c[0x0][0x388] ;  /* 0x00007100ff0677ac */ /* 0x000e620008000800 */
[----:B0-----:R-:W-:-:S05]  /*0180*/  IMAD.WIDE R4, R2, 0x4, R4 ;  /* 0x0000000402047825 */ /* 0x001fca00078e0204 */
[----:B------:R-:W1:Y:S01]  /*0190*/  LDG.E R0, desc[UR4][R4.64] ;  /* 0x0000000404007981 */ /* 0x000e62000c1e1900 */
[----:B------:R-:W0:Y:S01]  /*01a0*/  MUFU.RCP R6, R3 ;  /* 0x0000000300067308 */ /* 0x000e220000001000 */
[----:B------:R-:W-:Y:S01]  /*01b0*/  BSSY.RECONVERGENT B0, `(.L_x_1) ;  /* 0x000000c000007945 */ /* 0x000fe20003800200 */
[----:B0-----:R-:W-:-:S04]  /*01c0*/  FFMA R7, -R3, R6, 1 ;  /* 0x3f80000003077423 */ /* 0x001fc80000000106 */
[----:B------:R-:W-:Y:S01]  /*01d0*/  FFMA R7, R6, R7, R6 ;  /* 0x0000000706077223 */ /* 0x000fe20000000006 */
[----:B-1----:R-:W-:-:S04]  /*01e0*/  FMUL R0, R0, UR6 ;  /* 0x0000000600007c20 */ /* 0x002fc80008400000 */
[----:B------:R-:W0:Y:S01]  /*01f0*/  FCHK P0, R0, R3 ;  /* 0x0000000300007302 */ /* 0x000e220000000000 */
[----:B------:R-:W-:-:S04]  /*0200*/  FFMA R6, R0, R7, RZ ;  /* 0x0000000700067223 */ /* 0x000fc800000000ff */
[----:B------:R-:W-:-:S04]  /*0210*/  FFMA R8, -R3, R6, R0 ;  /* 0x0000000603087223 */ /* 0x000fc80000000100 */
[----:B------:R-:W-:Y:S01]  /*0220*/  FFMA R6, R7, R8, R6 ;  /* 0x0000000807067223 */ /* 0x000fe20000000006 */
[----:B0-----:R-:W-:Y:S06]  /*0230*/  @!P0 BRA `(.L_x_2) ;  /* 0x00000000000c8947 */ /* 0x001fec0003800000 */
[----:B------:R-:W-:-:S07]  /*0240*/  MOV R4, 0x260 ;  /* 0x0000026000047802 */ /* 0x000fce0000000f00 */
[----:B------:R-:W-:Y:S05]  /*0250*/  CALL.REL.NOINC `($__internal_1_$__cuda_sm3x_div_rn_noftz_f32_slowpath) ;  /* 0x00000004001c7944 */ /* 0x000fea0003c00000 */
[----:B------:R-:W-:-:S07]  /*0260*/  IMAD.MOV.U32 R6, RZ, RZ, R0 ;  /* 0x000000ffff067224 */ /* 0x000fce00078e0000 */
.L_x_2:
[----:B------:R-:W-:Y:S05]  /*0270*/  BSYNC.RECONVERGENT B0 ;  /* 0x0000000000007941 */ /* 0x000fea0003800200 */
.L_x_1:
[----:B------:R-:W-:Y:S01]  /*0280*/  IADD3 R0, PT, PT, R6, -0xd000000, RZ ;  /* 0xf300000006007810 */ /* 0x000fe20007ffe0ff */
[----:B------:R0:W1:Y:S01]  /*0290*/  MUFU.RSQ R5, R6 ;  /* 0x0000000600057308 */ /* 0x0000620000001400 */
[----:B------:R-:W-:Y:S02]  /*02a0*/  BSSY.RECONVERGENT B0, `(.L_x_3) ;  /* 0x000000c000007945 */ /* 0x000fe40003800200 */
[----:B------:R-:W-:-:S13]  /*02b0*/  ISETP.GT.U32.AND P0, PT, R0, 0x727fffff, PT ;  /* 0x727fffff0000780c */ /* 0x000fda0003f04070 */
[----:B0-----:R-:W-:Y:S05]  /*02c0*/  @!P0 BRA `(.L_x_4) ;  /* 0x0000000000148947 */ /* 0x001fea0003800000 */
[----:B------:R-:W-:Y:S01]  /*02d0*/  IMAD.MOV.U32 R0, RZ, RZ, R6 ;  /* 0x000000ffff007224 */ /* 0x000fe200078e0006 */
[----:B------:R-:W-:-:S07]  /*02e0*/  MOV R8, 0x300 ;  /* 0x0000030000087802 */ /* 0x000fce0000000f00 */
[----:B-1----:R-:W-:Y:S05]  /*02f0*/  CALL.REL.NOINC `($__internal_0_$__cuda_sm20_sqrt_rn_f32_slowpath) ;  /* 0x00000000009c7944 */ /* 0x002fea0003c00000 */
[----:B------:R-:W-:Y:S01]  /*0300*/  IMAD.MOV.U32 R0, RZ, RZ, R3 ;  /* 0x000000ffff007224 */ /* 0x000fe200078e0003 */
[----:B------:R-:W-:Y:S06]  /*0310*/  BRA `(.L_x_5) ;  /* 0x0000000000107947 */ /* 0x000fec0003800000 */
.L_x_4:
[C---:B-1----:R-:W-:Y:S01]  /*0320*/  FMUL.FTZ R3, R5.reuse, R6 ;  /* 0x0000000605037220 */ /* 0x042fe20000410000 */
[----:B------:R-:W-:-:S03]  /*0330*/  FMUL.FTZ R4, R5, 0.5 ;  /* 0x3f00000005047820 */ /* 0x000fc60000410000 */
[----:B------:R-:W-:-:S04]  /*0340*/  FFMA R0, -R3, R3, R6 ;  /* 0x0000000303007223 */ /* 0x000fc80000000106 */
[----:B------:R-:W-:-:S07]  /*0350*/  FFMA R0, R0, R4, R3 ;  /* 0x0000000400007223 */ /* 0x000fce0000000003 */
.L_x_5:
[----:B------:R-:W-:Y:S05]  /*0360*/  BSYNC.RECONVERGENT B0 ;  /* 0x0000000000007941 */ /* 0x000fea0003800200 */
.L_x_3:
[----:B------:R-:W0:Y:S01]  /*0370*/  LDC.64 R8, c[0x0][0x380] ;  /* 0x0000e000ff087b82 */ /* 0x000e220000000a00 */
[----:B------:R-:W-:-:S05]  /*0380*/  IMAD R3, R2, 0x6, RZ ;  /* 0x0000000602037824 */ /* 0x000fca00078e02ff */
[----:B------:R-:W-:Y:S02]  /*0390*/  IADD3 R5, PT, PT, R3, 0x3, RZ ;  /* 0x0000000303057810 */ /* 0x000fe40007ffe0ff */
[----:B------:R-:W1:Y:S08]  /*03a0*/  LDC.64 R6, c[0x0][0x398] ;  /* 0x0000e600ff067b82 */ /* 0x000e700000000a00 */
[----:B------:R-:W2:Y:S01]  /*03b0*/  LDC.64 R10, c[0x0][0x3a0] ;  /* 0x0000e800ff0a7b82 */ /* 0x000ea20000000a00 */
[----:B0-----:R-:W-:-:S06]  /*03c0*/  IMAD.WIDE.U32 R4, R5, 0x4, R8 ;  /* 0x0000000405047825 */ /* 0x001fcc00078e0008 */
[----:B------:R-:W3:Y:S01]  /*03d0*/  LDG.E R5, desc[UR4][R4.64] ;  /* 0x0000000404057981 */ /* 0x000ee2000c1e1900 */
[----:B------:R-:W-:Y:S02]  /*03e0*/  VIADD R3, R3, 0x4 ;  /* 0x0000000403037836 */ /* 0x000fe40000000000 */
[----:B-1----:R-:W-:-:S04]  /*03f0*/  IMAD.WIDE R6, R2, 0x4, R6 ;  /* 0x0000000402067825 */ /* 0x002fc800078e0206 */
[----:B------:R-:W-:-:S04]  /*0400*/  IMAD.WIDE.U32 R8, R3, 0x4, R8 ;  /* 0x0000000403087825 */ /* 0x000fc800078e0008 */
[-C--:B---3--:R-:W-:Y:S01]  /*0410*/  FMUL R13, R5, R0.reuse ;  /* 0x00000000050d7220 */ /* 0x088fe20000400000 */
[----:B--2---:R-:W-:Y:S01]  /*0420*/  IMAD.WIDE R10, R2, 0x4, R10 ;  /* 0x00000004020a7825 */ /* 0x004fe200078e020a */
[----:B------:R-:W0:Y:S03]  /*0430*/  LDC.64 R4, c[0x0][0x3a8] ;  /* 0x0000ea00ff047b82 */ /* 0x000e260000000a00 */
[----:B------:R-:W-:Y:S04]  /*0440*/  STG.E desc[UR4][R6.64], R13 ;  /* 0x0000000d06007986 */ /* 0x000fe8000c101904 */
[----:B------:R-:W2:Y:S02]  /*0450*/  LDG.E R3, desc[UR4][R8.64] ;  /* 0x0000000408037981 */ /* 0x000ea4000c1e1900 */
[----:B--2---:R-:W-:-:S05]  /*0460*/  FMUL R15, R3, R0 ;  /* 0x00000000030f7220 */ /* 0x004fca0000400000 */
[----:B------:R-:W-:Y:S04]  /*0470*/  STG.E desc[UR4][R10.64], R15 ;  /* 0x0000000f0a007986 */ /* 0x000fe8000c101904 */
[----:B------:R-:W2:Y:S01]  /*0480*/  LDG.E R17, desc[UR4][R8.64+0x4] ;  /* 0x0000040408117981 */ /* 0x000ea2000c1e1900 */
[----:B0-----:R-:W-:-:S04]  /*0490*/  IMAD.WIDE R2, R2, 0x4, R4 ;  /* 0x0000000402027825 */ /* 0x001fc800078e0204 */
[----:B--2---:R-:W-:-:S05]  /*04a0*/  FMUL R17, R17, R0 ;  /* 0x0000000011117220 */ /* 0x004fca0000400000 */
[----:B------:R-:W-:Y:S01]  /*04b0*/  STG.E desc[UR4][R2.64], R17 ;  /* 0x0000001102007986 */ /* 0x000fe2000c101904 */
[----:B------:R-:W-:Y:S05]  /*04c0*/  EXIT ;  /* 0x000000000000794d */ /* 0x000fea0003800000 */
.L_x_0:
[----:B------:R-:W0:Y:S08]  /*04d0*/  LDC.64 R4, c[0x0][0x398] ;  /* 0x0000e600ff047b82 */ /* 0x000e300000000a00 */
[----:B------:R-:W1:Y:S08]  /*04e0*/  LDC.64 R6, c[0x0][0x3a0] ;  /* 0x0000e800ff067b82 */ /* 0x000e700000000a00 */
[----:B------:R-:W2:Y:S01]  /*04f0*/  LDC.64 R8, c[0x0][0x3a8] ;  /* 0x0000ea00ff087b82 */ /* 0x000ea20000000a00 */
[----:B0-----:R-:W-:-:S05]  /*0500*/  IMAD.WIDE R4, R2, 0x4, R4 ;  /* 0x0000000402047825 */ /* 0x001fca00078e0204 */
[----:B------:R-:W-:Y:S01]  /*0510*/  STG.E desc[UR4][R4.64], RZ ;  /* 0x000000ff04007986 */ /* 0x000fe2000c101904 */
[----:B-1----:R-:W-:-:S05]  /*0520*/  IMAD.WIDE R6, R2, 0x4, R6 ;  /* 0x0000000402067825 */ /* 0x002fca00078e0206 */
[----:B------:R-:W-:Y:S01]  /*0530*/  STG.E desc[UR4][R6.64], RZ ;  /* 0x000000ff06007986 */ /* 0x000fe2000c101904 */
[----:B--2---:R-:W-:-:S05]  /*0540*/  IMAD.WIDE R8, R2, 0x4, R8 ;  /* 0x0000000402087825 */ /* 0x004fca00078e0208 */
[----:B------:R-:W-:Y:S01]  /*0550*/  STG.E desc[UR4][R8.64], RZ ;  /* 0x000000ff08007986 */ /* 0x000fe2000c101904 */
[----:B------:R-:W-:Y:S05]  /*0560*/  EXIT ;  /* 0x000000000000794d */ /* 0x000fea0003800000 */
        .weak           $__internal_0_$__cuda_sm20_sqrt_rn_f32_slowpath
        .type           $__internal_0_$__cuda_sm20_sqrt_rn_f32_slowpath,@function
        .size           $__internal_0_$__cuda_sm20_sqrt_rn_f32_slowpath,($__internal_1_$__cuda_sm3x_div_rn_noftz_f32_slowpath - $__internal_0_$__cuda_sm20_sqrt_rn_f32_slowpath)
$__internal_0_$__cuda_sm20_sqrt_rn_f32_slowpath:
[----:B------:R-:W-:-:S13]  /*0570*/  LOP3.LUT P0, RZ, R0, 0x7fffffff, RZ, 0xc0, !PT ;  /* 0x7fffffff00ff7812 */ /* 0x000fda000780c0ff */
[----:B------:R-:W-:Y:S01]  /*0580*/  @!P0 IMAD.MOV.U32 R3, RZ, RZ, R0 ;  /* 0x000000ffff038224 */ /* 0x000fe200078e0000 */
[----:B------:R-:W-:Y:S06]  /*0590*/  @!P0 BRA `(.L_x_6) ;  /* 0x0000000000408947 */ /* 0x000fec0003800000 */
[----:B------:R-:W-:-:S13]  /*05a0*/  FSETP.GEU.FTZ.AND P0, PT, R0, RZ, PT ;  /* 0x000000ff0000720b */ /* 0x000fda0003f1e000 */
[----:B------:R-:W-:Y:S01]  /*05b0*/  @!P0 MOV R3, 0x7fffffff ;  /* 0x7fffffff00038802 */ /* 0x000fe20000000f00 */
[----:B------:R-:W-:Y:S06]  /*05c0*/  @!P0 BRA `(.L_x_6) ;  /* 0x0000000000348947 */ /* 0x000fec0003800000 */
[----:B------:R-:W-:-:S13]  /*05d0*/  FSETP.GTU.FTZ.AND P0, PT, |R0|, +INF , PT ;  /* 0x7f8000000000780b */ /* 0x000fda0003f1c200 */
[----:B------:R-:W-:Y:S01]  /*05e0*/  @P0 FADD.FTZ R3, R0, 1 ;  /* 0x3f80000000030421 */ /* 0x000fe20000010000 */
[----:B------:R-:W-:Y:S06]  /*05f0*/  @P0 BRA `(.L_x_6) ;  /* 0x0000000000280947 */ /* 0x000fec0003800000 */
[----:B------:R-:W-:-:S13]  /*0600*/  FSETP.NEU.FTZ.AND P0, PT, |R0|, +INF , PT ;  /* 0x7f8000000000780b */ /* 0x000fda0003f1d200 */
[----:B------:R-:W-:-:S04]  /*0610*/  @P0 FFMA R4, R0, 1.84467440737095516160e+19, RZ ;  /* 0x5f80000000040823 */ /* 0x000fc800000000ff */
[----:B------:R-:W0:Y:S02]  /*0620*/  @P0 MUFU.RSQ R3, R4 ;  /* 0x0000000400030308 */ /* 0x000e240000001400 */
[----:B0-----:R-:W-:Y:S01]  /*0630*/  @P0 FMUL.FTZ R5, R4, R3 ;  /* 0x0000000304050220 */ /* 0x001fe20000410000 */
[----:B------:R-:W-:Y:S01]  /*0640*/  @P0 FMUL.FTZ R7, R3, 0.5 ;  /* 0x3f00000003070820 */ /* 0x000fe20000410000 */
[----:B------:R-:W-:Y:S02]  /*0650*/  @!P0 IMAD.MOV.U32 R3, RZ, RZ, R0 ;  /* 0x000000ffff038224 */ /* 0x000fe400078e0000 */
[----:B------:R-:W-:-:S04]  /*0660*/  @P0 FADD.FTZ R6, -R5, -RZ ;  /* 0x800000ff05060221 */ /* 0x000fc80000010100 */
[----:B------:R-:W-:-:S04]  /*0670*/  @P0 FFMA R6, R5, R6, R4 ;  /* 0x0000000605060223 */ /* 0x000fc80000000004 */
[----:B------:R-:W-:-:S04]  /*0680*/  @P0 FFMA R6, R6, R7, R5 ;  /* 0x0000000706060223 */ /* 0x000fc80000000005 */
[----:B------:R-:W-:-:S07]  /*0690*/  @P0 FMUL.FTZ R3, R6, 2.3283064365386962891e-10 ;  /* 0x2f80000006030820 */ /* 0x000fce0000410000 */
.L_x_6:
[----:B------:R-:W-:Y:S02]  /*06a0*/  HFMA2 R5, -RZ, RZ, 0, 0 ;  /* 0x00000000ff057431 */ /* 0x000fe400000001ff */
[----:B------:R-:W-:-:S04]  /*06b0*/  IMAD.MOV.U32 R4, RZ, RZ, R8 ;  /* 0x000000ffff047224 */ /* 0x000fc800078e0008 */
[----:B------:R-:W-:Y:S05]  /*06c0*/  RET.REL.NODEC R4 `(_Z12do_thermal32ILj1EEvPKffPfS2_S2_S2_S2_iii) ;  /* 0xfffffff8044c7950 */ /* 0x000fea0003c3ffff */
        .weak           $__internal_1_$__cuda_sm3x_div_rn_noftz_f32_slowpath
        .type           $__internal_1_$__cuda_sm3x_div_rn_noftz_f32_slowpath,@function
        .size           $__internal_1_$__cuda_sm3x_div_rn_noftz_f32_slowpath,(.L_x_39 - $__internal_1_$__cuda_sm3x_div_rn_noftz_f32_slowpath)
$__internal_1_$__cuda_sm3x_div_rn_noftz_f32_slowpath:
[--C-:B------:R-:W-:Y:S01]  /*06d0*/  SHF.R.U32.HI R6, RZ, 0x17, R3.reuse ;  /* 0x00000017ff067819 */ /* 0x100fe20000011603 */
[----:B------:R-:W-:Y:S01]  /*06e0*/  BSSY.RECONVERGENT B1, `(.L_x_7) ;  /* 0x0000064000017945 */ /* 0x000fe20003800200 */
[----:B------:R-:W-:Y:S01]  /*06f0*/  SHF.R.U32.HI R5, RZ, 0x17, R0 ;  /* 0x00000017ff057819 */ /* 0x000fe20000011600 */
[----:B------:R-:W-:Y:S01]  /*0700*/  IMAD.MOV.U32 R8, RZ, RZ, R3 ;  /* 0x000000ffff087224 */ /* 0x000fe200078e0003 */
[----:B------:R-:W-:Y:S02]  /*0710*/  LOP3.LUT R6, R6, 0xff, RZ, 0xc0, !PT ;  /* 0x000000ff06067812 */ /* 0x000fe400078ec0ff */
[----:B------:R-:W-:Y:S02]  /*0720*/  LOP3.LUT R5, R5, 0xff, RZ, 0xc0, !PT ;  /* 0x000000ff05057812 */ /* 0x000fe400078ec0ff */
[----:B------:R-:W-:Y:S01]  /*0730*/  MOV R7, R0 ;  /* 0x0000000000077202 */ /* 0x000fe20000000f00 */
[----:B------:R-:W-:Y:S02]  /*0740*/  VIADD R11, R6, 0xffffffff ;  /* 0xffffffff060b7836 */ /* 0x000fe40000000000 */
[----:B------:R-:W-:-:S03]  /*0750*/  VIADD R10, R5, 0xffffffff ;  /* 0xffffffff050a7836 */ /* 0x000fc60000000000 */
[----:B------:R-:W-:-:S04]  /*0760*/  ISETP.GT.U32.AND P0, PT, R11, 0xfd, PT ;  /* 0x000000fd0b00780c */ /* 0x000fc80003f04070 */
[----:B------:R-:W-:-:S13]  /*0770*/  ISETP.GT.U32.OR P0, PT, R10, 0xfd, P0 ;  /* 0x000000fd0a00780c */ /* 0x000fda0000704470 */
[----:B------:R-:W-:Y:S01]  /*0780*/  @!P0 IMAD.MOV.U32 R9, RZ, RZ, RZ ;  /* 0x000000ffff098224 */ /* 0x000fe200078e00ff */
[----:B------:R-:W-:Y:S06]  /*0790*/  @!P0 BRA `(.L_x_8) ;  /* 0x00000000005c8947 */ /* 0x000fec0003800000 */
[----:B------:R-:W-:Y:S02]  /*07a0*/  FSETP.GTU.FTZ.AND P0, PT, |R0|, +INF , PT ;  /* 0x7f8000000000780b */ /* 0x000fe40003f1c200 */
[----:B------:R-:W-:-:S04]  /*07b0*/  FSETP.GTU.FTZ.AND P1, PT, |R3|, +INF , PT ;  /* 0x7f8000000300780b */ /* 0x000fc80003f3c200 */
[----:B------:R-:W-:-:S13]  /*07c0*/  PLOP3.LUT P0, PT, P0, P1, PT, 0xf8, 0x8f ;  /* 0x00000000008f781c */ /* 0x000fda0000703f70 */
[----:B------:R-:W-:Y:S05]  /*07d0*/  @P0 BRA `(.L_x_9) ;  /* 0x00000004004c0947 */ /* 0x000fea0003800000 */
[----:B------:R-:W-:-:S13]  /*07e0*/  LOP3.LUT P0, RZ, R8, 0x7fffffff, R7, 0xc8, !PT ;  /* 0x7fffffff08ff7812 */ /* 0x000fda000780c807 */
[----:B------:R-:W-:Y:S05]  /*07f0*/  @!P0 BRA `(.L_x_10) ;  /* 0x00000004003c8947 */ /* 0x000fea0003800000 */
[C---:B------:R-:W-:Y:S02]  /*0800*/  FSETP.NEU.FTZ.AND P2, PT, |R0|.reuse, +INF , PT ;  /* 0x7f8000000000780b */ /* 0x040fe40003f5d200 */
[----:B------:R-:W-:Y:S02]  /*0810*/  FSETP.NEU.FTZ.AND P1, PT, |R3|, +INF , PT ;  /* 0x7f8000000300780b */ /* 0x000fe40003f3d200 */
[----:B------:R-:W-:-:S11]  /*0820*/  FSETP.NEU.FTZ.AND P0, PT, |R0|, +INF , PT ;  /* 0x7f8000000000780b */ /* 0x000fd60003f1d200 */
[----:B------:R-:W-:Y:S05]  /*0830*/  @!P1 BRA !P2, `(.L_x_10) ;  /* 0x00000004002c9947 */ /* 0x000fea0005000000 */
[----:B------:R-:W-:-:S04]  /*0840*/  LOP3.LUT P2, RZ, R7, 0x7fffffff, RZ, 0xc0, !PT ;  /* 0x7fffffff07ff7812 */ /* 0x000fc8000784c0ff */
[----:B------:R-:W-:-:S13]  /*0850*/  PLOP3.LUT P1, PT, P1, P2, PT, 0x2f, 0xf2 ;  /* 0x0000000000f2781c */ /* 0x000fda0000f24577 */
[----:B------:R-:W-:Y:S05]  /*0860*/  @P1 BRA `(.L_x_11) ;  /* 0x0000000400181947 */ /* 0x000fea0003800000 */
[----:B------:R-:W-:-:S04]  /*0870*/  LOP3.LUT P1, RZ, R8, 0x7fffffff, RZ, 0xc0, !PT ;  /* 0x7fffffff08ff7812 */ /* 0x000fc8000782c0ff */
[----:B------:R-:W-:-:S13]  /*0880*/  PLOP3.LUT P0, PT, P0, P1, PT, 0x2f, 0xf2 ;  /* 0x0000000000f2781c */ /* 0x000fda0000702577 */
[----:B------:R-:W-:Y:S05]  /*0890*/  @P0 BRA `(.L_x_12) ;  /* 0x0000000400000947 */ /* 0x000fea0003800000 */
[----:B------:R-:W-:Y:S02]  /*08a0*/  ISETP.GE.AND P0, PT, R10, RZ, PT ;  /* 0x000000ff0a00720c */ /* 0x000fe40003f06270 */
[----:B------:R-:W-:-:S11]  /*08b0*/  ISETP.GE.AND P1, PT, R11, RZ, PT ;  /* 0x000000ff0b00720c */ /* 0x000fd60003f26270 */
[----:B------:R-:W-:Y:S01]  /*08c0*/  @P0 MOV R9, RZ ;  /* 0x000000ff00090202 */ /* 0x000fe20000000f00 */
[----:B------:R-:W-:Y:S02]  /*08d0*/  @!P0 IMAD.MOV.U32 R9, RZ, RZ, -0x40 ;  /* 0xffffffc0ff098424 */ /* 0x000fe400078e00ff */
[----:B------:R-:W-:Y:S01]  /*08e0*/  @!P0 FFMA R7, R0, 1.84467440737095516160e+19, RZ ;  /* 0x5f80000000078823 */ /* 0x000fe200000000ff */
[----:B------:R-:W-:Y:S02]  /*08f0*/  @!P1 FFMA R8, R3, 1.84467440737095516160e+19, RZ ;  /* 0x5f80000003089823 */ /* 0x000fe400000000ff */
[----:B------:R-:W-:-:S07]  /*0900*/  @!P1 IADD3 R9, PT, PT, R9, 0x40, RZ ;  /* 0x0000004009099810 */ /* 0x000fce0007ffe0ff */
.L_x_8:
[----:B------:R-:W-:Y:S01]  /*0910*/  LEA R3, R6, 0xc0800000, 0x17 ;  /* 0xc080000006037811 */ /* 0x000fe200078eb8ff */
[----:B------:R-:W-:Y:S01]  /*0920*/  BSSY.RECONVERGENT B2, `(.L_x_13) ;  /* 0x0000036000027945 */ /* 0x000fe20003800200 */
[----:B------:R-:W-:-:S03]  /*0930*/  IADD3 R5, PT, PT, R5, -0x7f, RZ ;  /* 0xffffff8105057810 */ /* 0x000fc60007ffe0ff */
[----:B------:R-:W-:Y:S01]  /*0940*/  IMAD.IADD R3, R8, 0x1, -R3 ;  /* 0x0000000108037824 */ /* 0x000fe200078e0a03 */
[C---:B------:R-:W-:Y:S01]  /*0950*/  IADD3 R6, PT, PT, R5.reuse, 0x7f, -R6 ;  /* 0x0000007f05067810 */ /* 0x040fe20007ffe806 */
[----:B------:R-:W-:Y:S02]  /*0960*/  IMAD R0, R5, -0x800000, R7 ;  /* 0xff80000005007824 */ /* 0x000fe400078e0207 */
[----:B------:R-:W0:Y:S01]  /*0970*/  MUFU.RCP R8, R3 ;  /* 0x0000000300087308 */ /* 0x000e220000001000 */
[----:B------:R-:W-:Y:S01]  /*0980*/  FADD.FTZ R11, -R3, -RZ ;  /* 0x800000ff030b7221 */ /* 0x000fe20000010100 */
[----:B------:R-:W-:-:S03]  /*0990*/  IMAD.IADD R6, R6, 0x1, R9 ;  /* 0x0000000106067824 */ /* 0x000fc600078e0209 */
[----:B0-----:R-:W-:-:S04]  /*09a0*/  FFMA R13, R8, R11, 1 ;  /* 0x3f800000080d7423 */ /* 0x001fc8000000000b */
[----:B------:R-:W-:-:S04]  /*09b0*/  FFMA R10, R8, R13, R8 ;  /* 0x0000000d080a7223 */ /* 0x000fc80000000008 */
[----:B------:R-:W-:-:S04]  /*09c0*/  FFMA R7, R0, R10, RZ ;  /* 0x0000000a00077223 */ /* 0x000fc800000000ff */
[----:B------:R-:W-:-:S04]  /*09d0*/  FFMA R8, R11, R7, R0 ;  /* 0x000000070b087223 */ /* 0x000fc80000000000 */
[----:B------:R-:W-:-:S04]  /*09e0*/  FFMA R7, R10, R8, R7 ;  /* 0x000000080a077223 */ /* 0x000fc80000000007 */
[----:B------:R-:W-:-:S04]  /*09f0*/  FFMA R8, R11, R7, R0 ;  /* 0x000000070b087223 */ /* 0x000fc80000000000 */
[----:B------:R-:W-:-:S05]  /*0a00*/  FFMA R0, R10, R8, R7 ;  /* 0x000000080a007223 */ /* 0x000fca0000000007 */
[----:B------:R-:W-:-:S04]  /*0a10*/  SHF.R.U32.HI R3, RZ, 0x17, R0 ;  /* 0x00000017ff037819 */ /* 0x000fc80000011600 */
[----:B------:R-:W-:-:S04]  /*0a20*/  LOP3.LUT R3, R3, 0xff, RZ, 0xc0, !PT ;  /* 0x000000ff03037812 */ /* 0x000fc800078ec0ff */
[----:B------:R-:W-:-:S05]  /*0a30*/  IADD3 R9, PT, PT, R3, R6, RZ ;  /* 0x0000000603097210 */ /* 0x000fca0007ffe0ff */
[----:B------:R-:W-:-:S05]  /*0a40*/  VIADD R3, R9, 0xffffffff ;  /* 0xffffffff09037836 */ /* 0x000fca0000000000 */
[----:B------:R-:W-:-:S13]  /*0a50*/  ISETP.GE.U32.AND P0, PT, R3, 0xfe, PT ;  /* 0x000000fe0300780c */ /* 0x000fda0003f06070 */
[----:B------:R-:W-:Y:S05]  /*0a60*/  @!P0 BRA `(.L_x_14) ;  /* 0x0000000000808947 */ /* 0x000fea0003800000 */
[----:B------:R-:W-:-:S13]  /*0a70*/  ISETP.GT.AND P0, PT, R9, 0xfe, PT ;  /* 0x000000fe0900780c */ /* 0x000fda0003f04270 */
[----:B------:R-:W-:Y:S05]  /*0a80*/  @P0 BRA `(.L_x_15) ;  /* 0x00000000006c0947 */ /* 0x000fea0003800000 */
[----:B------:R-:W-:-:S13]  /*0a90*/  ISETP.GE.AND P0, PT, R9, 0x1, PT ;  /* 0x000000010900780c */ /* 0x000fda0003f06270 */
[----:B------:R-:W-:Y:S05]  /*0aa0*/  @P0 BRA `(.L_x_16) ;  /* 0x0000000000740947 */ /* 0x000fea0003800000 */
[----:B------:R-:W-:Y:S02]  /*0ab0*/  ISETP.GE.AND P0, PT, R9, -0x18, PT ;  /* 0xffffffe80900780c */ /* 0x000fe40003f06270 */
[----:B------:R-:W-:-:S11]  /*0ac0*/  LOP3.LUT R0, R0, 0x80000000, RZ, 0xc0, !PT ;  /* 0x8000000000007812 */ /* 0x000fd600078ec0ff */
[----:B------:R-:W-:Y:S05]  /*0ad0*/  @!P0 BRA `(.L_x_16) ;  /* 0x0000000000688947 */ /* 0x000fea0003800000 */
[CCC-:B------:R-:W-:Y:S01]  /*0ae0*/  FFMA.RZ R3, R10.reuse, R8.reuse, R7.reuse ;  /* 0x000000080a037223 */ /* 0x1c0fe2000000c007 */
[CCC-:B------:R-:W-:Y:S01]  /*0af0*/  FFMA.RM R6, R10.reuse, R8.reuse, R7.reuse ;  /* 0x000000080a067223 */ /* 0x1c0fe20000004007 */
[C---:B------:R-:W-:Y:S02]  /*0b00*/  ISETP.NE.AND P2, PT, R9.reuse, RZ, PT ;  /* 0x000000ff0900720c */ /* 0x040fe40003f45270 */
[----:B------:R-:W-:Y:S02]  /*0b10*/  ISETP.NE.AND P1, PT, R9, RZ, PT ;  /* 0x000000ff0900720c */ /* 0x000fe40003f25270 */
[----:B------:R-:W-:Y:S01]  /*0b20*/  LOP3.LUT R5, R3, 0x7fffff, RZ, 0xc0, !PT ;  /* 0x007fffff03057812 */ /* 0x000fe200078ec0ff */
[----:B------:R-:W-:Y:S01]  /*0b30*/  FFMA.RP R3, R10, R8, R7 ;  /* 0x000000080a037223 */ /* 0x000fe20000008007 */
[----:B------:R-:W-:Y:S01]  /*0b40*/  IADD3 R8, PT, PT, R9, 0x20, RZ ;  /* 0x0000002009087810 */ /* 0x000fe20007ffe0ff */
[----:B------:R-:W-:Y:S01]  /*0b50*/  IMAD.MOV R7, RZ, RZ, -R9 ;  /* 0x000000ffff077224 */ /* 0x000fe200078e0a09 */
[----:B------:R-:W-:-:S02]  /*0b60*/  LOP3.LUT R5, R5, 0x800000, RZ, 0xfc, !PT ;  /* 0x0080000005057812 */ /* 0x000fc400078efcff */
[----:B------:R-:W-:Y:S02]  /*0b70*/  FSETP.NEU.FTZ.AND P0, PT, R3, R6, PT ;  /* 0x000000060300720b */ /* 0x000fe40003f1d000 */
[----:B------:R-:W-:Y:S02]  /*0b80*/  SHF.L.U32 R8, R5, R8, RZ ;  /* 0x0000000805087219 */ /* 0x000fe400000006ff */
[----:B------:R-:W-:Y:S02]  /*0b90*/  SEL R6, R7, RZ, P2 ;  /* 0x000000ff07067207 */ /* 0x000fe40001000000 */
[----:B------:R-:W-:Y:S02]  /*0ba0*/  ISETP.NE.AND P1, PT, R8, RZ, P1 ;  /* 0x000000ff0800720c */ /* 0x000fe40000f25270 */
[----:B------:R-:W-:Y:S02]  /*0bb0*/  SHF.R.U32.HI R6, RZ, R6, R5 ;  /* 0x00000006ff067219 */ /* 0x000fe40000011605 */
[----:B------:R-:W-:-:S02]  /*0bc0*/  PLOP3.LUT P0, PT, P0, P1, PT, 0xf8, 0x8f ;  /* 0x00000000008f781c */ /* 0x000fc40000703f70 */
[----:B------:R-:W-:Y:S02]  /*0bd0*/  SHF.R.U32.HI R8, RZ, 0x1, R6 ;  /* 0x00000001ff087819 */ /* 0x000fe40000011606 */
[----:B------:R-:W-:-:S04]  /*0be0*/  SEL R3, RZ, 0x1, !P0 ;  /* 0x00000001ff037807 */ /* 0x000fc80004000000 */
[----:B------:R-:W-:-:S04]  /*0bf0*/  LOP3.LUT R3, R3, 0x1, R8, 0xf8, !PT ;  /* 0x0000000103037812 */ /* 0x000fc800078ef808 */
[----:B------:R-:W-:-:S04]  /*0c00*/  LOP3.LUT R3, R3, R6, RZ, 0xc0, !PT ;  /* 0x0000000603037212 */ /* 0x000fc800078ec0ff */
[----:B------:R-:W-:-:S04]  /*0c10*/  IADD3 R3, PT, PT, R8, R3, RZ ;  /* 0x0000000308037210 */ /* 0x000fc80007ffe0ff */
[----:B------:R-:W-:Y:S01]  /*0c20*/  LOP3.LUT R0, R3, R0, RZ, 0xfc, !PT ;  /* 0x0000000003007212 */ /* 0x000fe200078efcff */
[----:B------:R-:W-:Y:S06]  /*0c30*/  BRA `(.L_x_16) ;  /* 0x0000000000107947 */ /* 0x000fec0003800000 */
.L_x_15:
[----:B------:R-:W-:-:S04]  /*0c40*/  LOP3.LUT R0, R0, 0x80000000, RZ, 0xc0, !PT ;  /* 0x8000000000007812 */ /* 0x000fc800078ec0ff */
[----:B------:R-:W-:Y:S01]  /*0c50*/  LOP3.LUT R0, R0, 0x7f800000, RZ, 0xfc, !PT ;  /* 0x7f80000000007812 */ /* 0x000fe200078efcff */
[----:B------:R-:W-:Y:S06]  /*0c60*/  BRA `(.L_x_16) ;  /* 0x0000000000047947 */ /* 0x000fec0003800000 */
.L_x_14:
[----:B------:R-:W-:-:S07]  /*0c70*/  IMAD R0, R6, 0x800000, R0 ;  /* 0x0080000006007824 */ /* 0x000fce00078e0200 */
.L_x_16:
[----:B------:R-:W-:Y:S05]  /*0c80*/  BSYNC.RECONVERGENT B2 ;  /* 0x0000000000027941 */ /* 0x000fea0003800200 */
.L_x_13:
[----:B------:R-:W-:Y:S05]  /*0c90*/  BRA `(.L_x_17) ;  /* 0x0000000000207947 */ /* 0x000fea0003800000 */
.L_x_12:
[----:B------:R-:W-:-:S04]  /*0ca0*/  LOP3.LUT R0, R8, 0x80000000, R7, 0x48, !PT ;  /* 0x8000000008007812 */ /* 0x000fc800078e4807 */
[----:B------:R-:W-:Y:S01]  /*0cb0*/  LOP3.LUT R0, R0, 0x7f800000, RZ, 0xfc, !PT ;  /* 0x7f80000000007812 */ /* 0x000fe200078efcff */
[----:B------:R-:W-:Y:S06]  /*0cc0*/  BRA `(.L_x_17) ;  /* 0x0000000000147947 */ /* 0x000fec0003800000 */
.L_x_11:
[----:B------:R-:W-:Y:S01]  /*0cd0*/  LOP3.LUT R0, R8, 0x80000000, R7, 0x48, !PT ;  /* 0x8000000008007812 */ /* 0x000fe200078e4807 */
[----:B------:R-:W-:Y:S06]  /*0ce0*/  BRA `(.L_x_17) ;  /* 0x00000000000c7947 */ /* 0x000fec0003800000 */
.L_x_10:
[----:B------:R-:W0:Y:S01]  /*0cf0*/  MUFU.RSQ R0, -QNAN ;  /* 0xffc0000000007908 */ /* 0x000e220000001400 */
[----:B------:R-:W-:Y:S05]  /*0d00*/  BRA `(.L_x_17) ;  /* 0x0000000000047947 */ /* 0x000fea0003800000 */
.L_x_9:
[----:B------:R-:W-:-:S07]  /*0d10*/  FADD.FTZ R0, R0, R3 ;  /* 0x0000000300007221 */ /* 0x000fce0000010000 */
.L_x_17:
[----:B------:R-:W-:Y:S05]  /*0d20*/  BSYNC.RECONVERGENT B1 ;  /* 0x0000000000017941 */ /* 0x000fea0003800200 */
.L_x_7:
[----:B------:R-:W-:-:S04]  /*0d30*/  HFMA2 R5, -RZ, RZ, 0, 0 ;  /* 0x00000000ff057431 */ /* 0x000fc800000001ff */
[----:B0-----:R-:W-:Y:S05]  /*0d40*/  RET.REL.NODEC R4 `(_Z12do_thermal32ILj1EEvPKffPfS2_S2_S2_S2_iii) ;  /* 0xfffffff004ac7950 */ /* 0x001fea0003c3ffff */
.L_x_18:
[----:B------:R-:W-:-:S00]  /*0d50*/  BRA `(.L_x_18) ;  /* 0xfffffffc00fc7947 */ /* 0x000fc0000383ffff */
[----:B------:R-:W-:-:S00]  /*0d60*/  NOP ;  /* 0x0000000000007918 */ /* 0x000fc00000000000 */
        /* <DEDUP_REMOVED lines=9> */
.L_x_39:


//--------------------- .text._Z12do_thermal32ILj0EEvPKffPfS2_S2_S2_S2_iii --------------------------
	.section	.text._Z12do_thermal32ILj0EEvPKffPfS2_S2_S2_S2_iii,"ax",@progbits
	.align	128
        .global         _Z12do_thermal32ILj0EEvPKffPfS2_S2_S2_S2_iii
        .type           _Z12do_thermal32ILj0EEvPKffPfS2_S2_S2_S2_iii,@function
        .size           _Z12do_thermal32ILj0EEvPKffPfS2_S2_S2_S2_iii,(.L_x_41 - _Z12do_thermal32ILj0EEvPKffPfS2_S2_S2_S2_iii)
        .other          _Z12do_thermal32ILj0EEvPKffPfS2_S2_S2_S2_iii,@"STO_CUDA_ENTRY STV_DEFAULT"
_Z12do_thermal32ILj0EEvPKffPfS2_S2_S2_S2_iii:
.text._Z12do_thermal32ILj0EEvPKffPfS2_S2_S2_S2_iii:
        /* <DEDUP_REMOVED lines=37> */
[----:B------:R-:W-:Y:S05]  /*0250*/  CALL.REL.NOINC `($__internal_3_$__cuda_sm3x_div_rn_noftz_f32_slowpath) ;  /* 0x0000000400187944 */ /* 0x000fea0003c00000 */
[----:B------:R-:W-:-:S07]  /*0260*/  IMAD.MOV.U32 R6, RZ, RZ, R0 ;  /* 0x000000ffff067224 */ /* 0x000fce00078e0000 */
.L_x_21:
[----:B------:R-:W-:Y:S05]  /*0270*/  BSYNC.RECONVERGENT B0 ;  /* 0x0000000000007941 */ /* 0x000fea0003800200 */
.L_x_20:
[----:B------:R-:W-:Y:S01]  /*0280*/  IADD3 R0, PT, PT, R6, -0xd000000, RZ ;  /* 0xf300000006007810 */ /* 0x000fe20007ffe0ff */
[----:B------:R0:W1:Y:S01]  /*0290*/  MUFU.RSQ R5, R6 ;  /* 0x0000000600057308 */ /* 0x0000620000001400 */
[----:B------:R-:W-:Y:S02]  /*02a0*/  BSSY.RECONVERGENT B0, `(.L_x_22) ;  /* 0x000000c000007945 */ /* 0x000fe40003800200 */
[----:B------:R-:W-:-:S13]  /*02b0*/  ISETP.GT.U32.AND P0, PT, R0, 0x727fffff, PT ;  /* 0x727fffff0000780c */ /* 0x000fda0003f04070 */
[----:B0-----:R-:W-:Y:S05]  /*02c0*/  @!P0 BRA `(.L_x_23) ;  /* 0x0000000000148947 */ /* 0x001fea0003800000 */
[----:B------:R-:W-:Y:S01]  /*02d0*/  IMAD.MOV.U32 R0, RZ, RZ, R6 ;  /* 0x000000ffff007224 */ /* 0x000fe200078e0006 */
[----:B------:R-:W-:-:S07]  /*02e0*/  MOV R8, 0x300 ;  /* 0x0000030000087802 */ /* 0x000fce0000000f00 */
[----:B-1----:R-:W-:Y:S05]  /*02f0*/  CALL.REL.NOINC `($__internal_2_$__cuda_sm20_sqrt_rn_f32_slowpath) ;  /* 0x0000000000987944 */ /* 0x002fea0003c00000 */
[----:B------:R-:W-:Y:S01]  /*0300*/  IMAD.MOV.U32 R0, RZ, RZ, R3 ;  /* 0x000000ffff007224 */ /* 0x000fe200078e0003 */
[----:B------:R-:W-:Y:S06]  /*0310*/  BRA `(.L_x_24) ;  /* 0x0000000000107947 */ /* 0x000fec0003800000 */
.L_x_23:
[C---:B-1----:R-:W-:Y:S01]  /*0320*/  FMUL.FTZ R3, R5.reuse, R6 ;  /* 0x0000000605037220 */ /* 0x042fe20000410000 */
[----:B------:R-:W-:-:S03]  /*0330*/  FMUL.FTZ R4, R5, 0.5 ;  /* 0x3f00000005047820 */ /* 0x000fc60000410000 */
[----:B------:R-:W-:-:S04]  /*0340*/  FFMA R0, -R3, R3, R6 ;  /* 0x0000000303007223 */ /* 0x000fc80000000106 */
[----:B------:R-:W-:-:S07]  /*0350*/  FFMA R0, R0, R4, R3 ;  /* 0x0000000400007223 */ /* 0x000fce0000000003 */
.L_x_24:
[----:B------:R-:W-:Y:S05]  /*0360*/  BSYNC.RECONVERGENT B0 ;  /* 0x0000000000007941 */ /* 0x000fea0003800200 */
.L_x_22:
[----:B------:R-:W0:Y:S01]  /*0370*/  LDC.64 R10, c[0x0][0x380] ;  /* 0x0000e000ff0a7b82 */ /* 0x000e220000000a00 */
[----:B------:R-:W-:-:S07]  /*0380*/  IMAD R3, R2, 0x6, RZ ;  /* 0x0000000602037824 */ /* 0x000fce00078e02ff */
[----:B------:R-:W1:Y:S01]  /*0390*/  LDC.64 R6, c[0x0][0x398] ;  /* 0x0000e600ff067b82 */ /* 0x000e620000000a00 */
[----:B0-----:R-:W-:-:S05]  /*03a0*/  IMAD.WIDE.U32 R4, R3, 0x4, R10 ;  /* 0x0000000403047825 */ /* 0x001fca00078e000a */
[----:B------:R-:W2:Y:S01]  /*03b0*/  LDG.E R9, desc[UR4][R4.64] ;  /* 0x0000000404097981 */ /* 0x000ea2000c1e1900 */
[----:B-1----:R-:W-:-:S04]  /*03c0*/  IMAD.WIDE R6, R2, 0x4, R6 ;  /* 0x0000000402067825 */ /* 0x002fc800078e0206 */
[----:B--2---:R-:W-:Y:S02]  /*03d0*/  FMUL R15, R9, R0 ;  /* 0x00000000090f7220 */ /* 0x004fe40000400000 */
[----:B------:R-:W0:Y:S03]  /*03e0*/  LDC.64 R8, c[0x0][0x3a0] ;  /* 0x0000e800ff087b82 */ /* 0x000e260000000a00 */
[----:B------:R1:W-:Y:S04]  /*03f0*/  STG.E desc[UR4][R6.64], R15 ;  /* 0x0000000f06007986 */ /* 0x0003e8000c101904 */
[----:B------:R-:W2:Y:S01]  /*0400*/  LDG.E R13, desc[UR4][R4.64+0x4] ;  /* 0x00000404040d7981 */ /* 0x000ea2000c1e1900 */
[----:B------:R-:W-:-:S05]  /*0410*/  IADD3 R3, PT, PT, R3, 0x2, RZ ;  /* 0x0000000203037810 */ /* 0x000fca0007ffe0ff */
[----:B------:R-:W-:-:S04]  /*0420*/  IMAD.WIDE.U32 R10, R3, 0x4, R10 ;  /* 0x00000004030a7825 */ /* 0x000fc800078e000a */
[----:B0-----:R-:W-:-:S04]  /*0430*/  IMAD.WIDE R8, R2, 0x4, R8 ;  /* 0x0000000402087825 */ /* 0x001fc800078e0208 */
[----:B--2---:R-:W-:Y:S02]  /*0440*/  FMUL R17, R13, R0 ;  /* 0x000000000d117220 */ /* 0x004fe40000400000 */
[----:B------:R-:W0:Y:S03]  /*0450*/  LDC.64 R12, c[0x0][0x3a8] ;  /* 0x0000ea00ff0c7b82 */ /* 0x000e260000000a00 */
[----:B------:R-:W-:Y:S04]  /*0460*/  STG.E desc[UR4][R8.64], R17 ;  /* 0x0000001108007986 */ /* 0x000fe8000c101904 */
[----:B------:R-:W1:Y:S01]  /*0470*/  LDG.E R11, desc[UR4][R10.64] ;  /* 0x000000040a0b7981 */ /* 0x000e62000c1e1900 */
[----:B0-----:R-:W-:-:S04]  /*0480*/  IMAD.WIDE R2, R2, 0x4, R12 ;  /* 0x0000000402027825 */ /* 0x001fc800078e020c */
[----:B-1----:R-:W-:-:S05]  /*0490*/  FMUL R7, R11, R0 ;  /* 0x000000000b077220 */ /* 0x002fca0000400000 */
[----:B------:R-:W-:Y:S01]  /*04a0*/  STG.E desc[UR4][R2.64], R7 ;  /* 0x0000000702007986 */ /* 0x000fe2000c101904 */
[----:B------:R-:W-:Y:S05]  /*04b0*/  EXIT ;  /* 0x000000000000794d */ /* 0x000fea0003800000 */
.L_x_19:
        /* <DEDUP_REMOVED lines=10> */
        .weak           $__internal_2_$__cuda_sm20_sqrt_rn_f32_slowpath
        .type           $__internal_2_$__cuda_sm20_sqrt_rn_f32_slowpath,@function
        .size           $__internal_2_$__cuda_sm20_sqrt_rn_f32_slowpath,($__internal_3_$__cuda_sm3x_div_rn_noftz_f32_slowpath - $__internal_2_$__cuda_sm20_sqrt_rn_f32_slowpath)
$__internal_2_$__cuda_sm20_sqrt_rn_f32_slowpath:
[----:B------:R-:W-:-:S13]  /*0560*/  LOP3.LUT P0, RZ, R0, 0x7fffffff, RZ, 0xc0, !PT ;  /* 0x7fffffff00ff7812 */ /* 0x000fda000780c0ff */
[----:B------:R-:W-:Y:S01]  /*0570*/  @!P0 IMAD.MOV.U32 R3, RZ, RZ, R0 ;  /* 0x000000ffff038224 */ /* 0x000fe200078e0000 */
[----:B------:R-:W-:Y:S06]  /*0580*/  @!P0 BRA `(.L_x_25) ;  /* 0x0000000000408947 */ /* 0x000fec0003800000 */
[----:B------:R-:W-:-:S13]  /*0590*/  FSETP.GEU.FTZ.AND P0, PT, R0, RZ, PT ;  /* 0x000000ff0000720b */ /* 0x000fda0003f1e000 */
[----:B------:R-:W-:Y:S01]  /*05a0*/  @!P0 IMAD.MOV.U32 R3, RZ, RZ, 0x7fffffff ;  /* 0x7fffffffff038424 */ /* 0x000fe200078e00ff */
        /* <DEDUP_REMOVED lines=9> */
[----:B------:R-:W-:Y:S02]  /*0640*/  @!P0 MOV R3, R0 ;  /* 0x0000000000038202 */ /* 0x000fe40000000f00 */
[----:B------:R-:W-:-:S04]  /*0650*/  @P0 FADD.FTZ R6, -R5, -RZ ;  /* 0x800000ff05060221 */ /* 0x000fc80000010100 */
[----:B------:R-:W-:-:S04]  /*0660*/  @P0 FFMA R6, R5, R6, R4 ;  /* 0x0000000605060223 */ /* 0x000fc80000000004 */
[----:B------:R-:W-:-:S04]  /*0670*/  @P0 FFMA R6, R6, R7, R5 ;  /* 0x0000000706060223 */ /* 0x000fc80000000005 */
[----:B------:R-:W-:-:S07]  /*0680*/  @P0 FMUL.FTZ R3, R6, 2.3283064365386962891e-10 ;  /* 0x2f80000006030820 */ /* 0x000fce0000410000 */
.L_x_25:
[----:B------:R-:W-:Y:S02]  /*0690*/  IMAD.MOV.U32 R4, RZ, RZ, R8 ;  /* 0x000000ffff047224 */ /* 0x000fe400078e0008 */
[----:B------:R-:W-:-:S04]  /*06a0*/  IMAD.MOV.U32 R5, RZ, RZ, 0x0 ;  /* 0x00000000ff057424 */ /* 0x000fc800078e00ff */
[----:B------:R-:W-:Y:S05]  /*06b0*/  RET.REL.NODEC R4 `(_Z12do_thermal32ILj0EEvPKffPfS2_S2_S2_S2_iii) ;  /* 0xfffffff804507950 */ /* 0x000fea0003c3ffff */
        .weak           $__internal_3_$__cuda_sm3x_div_rn_noftz_f32_slowpath
        .type           $__internal_3_$__cuda_sm3x_div_rn_noftz_f32_slowpath,@function
        .size           $__internal_3_$__cuda_sm3x_div_rn_noftz_f32_slowpath,(.L_x_41 - $__internal_3_$__cuda_sm3x_div_rn_noftz_f32_slowpath)
$__internal_3_$__cuda_sm3x_div_rn_noftz_f32_slowpath:
[----:B------:R-:W-:Y:S01]  /*06c0*/  SHF.R.U32.HI R6, RZ, 0x17, R3 ;  /* 0x00000017ff067819 */ /* 0x000fe20000011603 */
[----:B------:R-:W-:Y:S01]  /*06d0*/  BSSY.RECONVERGENT B1, `(.L_x_26) ;  /* 0x0000064000017945 */ /* 0x000fe20003800200 */
[--C-:B------:R-:W-:Y:S01]  /*06e0*/  SHF.R.U32.HI R5, RZ, 0x17, R0.reuse ;  /* 0x00000017ff057819 */ /* 0x100fe20000011600 */
[----:B------:R-:W-:Y:S01]  /*06f0*/  IMAD.MOV.U32 R7, RZ, RZ, R0 ;  /* 0x000000ffff077224 */ /* 0x000fe200078e0000 */
[----:B------:R-:W-:Y:S02]  /*0700*/  LOP3.LUT R6, R6, 0xff, RZ, 0xc0, !PT ;  /* 0x000000ff06067812 */ /* 0x000fe400078ec0ff */
[----:B------:R-:W-:Y:S02]  /*0710*/  LOP3.LUT R5, R5, 0xff, RZ, 0xc0, !PT ;  /* 0x000000ff05057812 */ /* 0x000fe400078ec0ff */
[----:B------:R-:W-:Y:S02]  /*0720*/  IADD3 R11, PT, PT, R6, -0x1, RZ ;  /* 0xffffffff060b7810 */ /* 0x000fe40007ffe0ff */
[----:B------:R-:W-:Y:S01]  /*0730*/  MOV R8, R3 ;  /* 0x0000000300087202 */ /* 0x000fe20000000f00 */
[----:B------:R-:W-:Y:S01]  /*0740*/  VIADD R10, R5, 0xffffffff ;  /* 0xffffffff050a7836 */ /* 0x000fe20000000000 */
        /* <DEDUP_REMOVED lines=27> */
.L_x_27:
        /* <DEDUP_REMOVED lines=51> */
.L_x_34:
[----:B------:R-:W-:-:S04]  /*0c30*/  LOP3.LUT R0, R0, 0x80000000, RZ, 0xc0, !PT ;  /* 0x8000000000007812 */ /* 0x000fc800078ec0ff */
[----:B------:R-:W-:Y:S01]  /*0c40*/  LOP3.LUT R0, R0, 0x7f800000, RZ, 0xfc, !PT ;  /* 0x7f80000000007812 */ /* 0x000fe200078efcff */
[----:B------:R-:W-:Y:S06]  /*0c50*/  BRA `(.L_x_35) ;  /* 0x0000000000047947 */ /* 0x000fec0003800000 */
.L_x_33:
[----:B------:R-:W-:-:S07]  /*0c60*/  IMAD R0, R6, 0x800000, R0 ;  /* 0x0080000006007824 */ /* 0x000fce00078e0200 */
.L_x_35:
[----:B------:R-:W-:Y:S05]  /*0c70*/  BSYNC.RECONVERGENT B2 ;  /* 0x0000000000027941 */ /* 0x000fea0003800200 */
.L_x_32:
[----:B------:R-:W-:Y:S05]  /*0c80*/  BRA `(.L_x_36) ;  /* 0x0000000000207947 */ /* 0x000fea0003800000 */
.L_x_31:
[----:B------:R-:W-:-:S04]  /*0c90*/  LOP3.LUT R0, R8, 0x80000000, R7, 0x48, !PT ;  /* 0x8000000008007812 */ /* 0x000fc800078e4807 */
[----:B------:R-:W-:Y:S01]  /*0ca0*/  LOP3.LUT R0, R0, 0x7f800000, RZ, 0xfc, !PT ;  /* 0x7f80000000007812 */ /* 0x000fe200078efcff */
[----:B------:R-:W-:Y:S06]  /*0cb0*/  BRA `(.L_x_36) ;  /* 0x0000000000147947 */ /* 0x000fec0003800000 */
.L_x_30:
[----:B------:R-:W-:Y:S01]  /*0cc0*/  LOP3.LUT R0, R8, 0x80000000, R7, 0x48, !PT ;  /* 0x8000000008007812 */ /* 0x000fe200078e4807 */
[----:B------:R-:W-:Y:S06]  /*0cd0*/  BRA `(.L_x_36) ;  /* 0x00000000000c7947 */ /* 0x000fec0003800000 */
.L_x_29:
[----:B------:R-:W0:Y:S01]  /*0ce0*/  MUFU.RSQ R0, -QNAN ;  /* 0xffc0000000007908 */ /* 0x000e220000001400 */
[----:B------:R-:W-:Y:S05]  /*0cf0*/  BRA `(.L_x_36) ;  /* 0x0000000000047947 */ /* 0x000fea0003800000 */
.L_x_28:
[----:B------:R-:W-:-:S07]  /*0d00*/  FADD.FTZ R0, R0, R3 ;  /* 0x0000000300007221 */ /* 0x000fce0000010000 */
.L_x_36:
[----:B------:R-:W-:Y:S05]  /*0d10*/  BSYNC.RECONVERGENT B1 ;  /* 0x0000000000017941 */ /* 0x000fea0003800200 */
.L_x_26:
[----:B------:R-:W-:-:S04]  /*0d20*/  HFMA2 R5, -RZ, RZ, 0, 0 ;  /* 0x00000000ff057431 */ /* 0x000fc800000001ff */
[----:B0-----:R-:W-:Y:S05]  /*0d30*/  RET.REL.NODEC R4 `(_Z12do_thermal32ILj0EEvPKffPfS2_S2_S2_S2_iii) ;  /* 0xfffffff004b07950 */ /* 0x001fea0003c3ffff */
.L_x_37:
        /* <DEDUP_REMOVED lines=12> */
.L_x_41:


//--------------------- .nv.shared.reserved.0     --------------------------
	.section	.nv.shared.reserved.0,"aw",@nobits
	.weak		__nv_reservedSMEM_offset_0_alias
	.size		__nv_reservedSMEM_offset_0_alias, 0, 64
	.other		__nv_reservedSMEM_offset_0_alias,@"STO_CUDA_RESERVED_SHARED STV_DEFAULT"
__nv_reservedSMEM_offset_0_alias:
	.zero		0
	.zero		64


//--------------------- .nv.constant0._Z12do_thermal32ILj1EEvPKffPfS2_S2_S2_S2_iii --------------------------
	.section	.nv.constant0._Z12do_thermal32ILj1EEvPKffPfS2_S2_S2_S2_iii,"a",@progbits
	.sectionflags	@""
	.align	4
.nv.constant0._Z12do_thermal32ILj1EEvPKffPfS2_S2_S2_S2_iii:
	.zero		964


//--------------------- .nv.constant0._Z12do_thermal32ILj0EEvPKffPfS2_S2_S2_S2_iii --------------------------
	.section	.nv.constant0._Z12do_thermal32ILj0EEvPKffPfS2_S2_S2_S2_iii,"a",@progbits
	.sectionflags	@""
	.align	4
.nv.constant0._Z12do_thermal32ILj0EEvPKffPfS2_S2_S2_S2_iii:
	.zero		964


//--------------------- SYMBOLS --------------------------

	.type		.nv.reservedSmem.offset0,@object
	.size		.nv.reservedSmem.offset0,0x4
